	.headerflags	@"EF_CUDA_TEXMODE_UNIFIED EF_CUDA_64BIT_ADDRESS EF_CUDA_SM86 EF_CUDA_VIRTUAL_SM(EF_CUDA_SM86)"
	.elftype	@"ET_EXEC"


//--------------------- .nv.info                  --------------------------
	.section	.nv.info,"",@"SHT_CUDA_INFO"
	.align	4


	//----- nvinfo : EIATTR_REGCOUNT
	.align		4
        /*0000*/ 	.byte	0x04, 0x2f
        /*0002*/ 	.short	(.L_1 - .L_0)
	.align		4
.L_0:
        /*0004*/ 	.word	index@(triton__0d1d2d3d4d5d67)
        /*0008*/ 	.word	0x00000012


	//----- nvinfo : EIATTR_MAX_STACK_SIZE
	.align		4
.L_1:
        /*000c*/ 	.byte	0x04, 0x23
        /*000e*/ 	.short	(.L_3 - .L_2)
	.align		4
.L_2:
        /*0010*/ 	.word	index@(triton__0d1d2d3d4d5d67)
        /*0014*/ 	.word	0x00000000


	//----- nvinfo : EIATTR_MIN_STACK_SIZE
	.align		4
.L_3:
        /*0018*/ 	.byte	0x04, 0x12
        /*001a*/ 	.short	(.L_5 - .L_4)
	.align		4
.L_4:
        /*001c*/ 	.word	index@(triton__0d1d2d3d4d5d67)
        /*0020*/ 	.word	0x00000000


	//----- nvinfo : EIATTR_FRAME_SIZE
	.align		4
.L_5:
        /*0024*/ 	.byte	0x04, 0x11
        /*0026*/ 	.short	(.L_7 - .L_6)
	.align		4
.L_6:
        /*0028*/ 	.word	index@(triton__0d1d2d3d4d5d67)
        /*002c*/ 	.word	0x00000000
.L_7:


//--------------------- .nv.info.triton__0d1d2d3d4d5d67 --------------------------
	.section	.nv.info.triton__0d1d2d3d4d5d67,"",@"SHT_CUDA_INFO"
	.align	4


	//----- nvinfo : EIATTR_CUDA_API_VERSION
	.align		4
        /*0000*/ 	.byte	0x04, 0x37
        /*0002*/ 	.short	(.L_9 - .L_8)
.L_8:
        /*0004*/ 	.word	0x0000007b


	//----- nvinfo : EIATTR_SW2861232_WAR
	.align		4
.L_9:
        /*0008*/ 	.byte	0x01, 0x35
	.zero		2


	//----- nvinfo : EIATTR_PARAM_CBANK
	.align		4
        /*000c*/ 	.byte	0x04, 0x0a
        /*000e*/ 	.short	(.L_11 - .L_10)
	.align		4
.L_10:
        /*0010*/ 	.word	index@(.nv.constant0.triton__0d1d2d3d4d5d67)
        /*0014*/ 	.short	0x0160
        /*0016*/ 	.short	0x0038


	//----- nvinfo : EIATTR_CBANK_PARAM_SIZE
	.align		4
.L_11:
        /*0018*/ 	.byte	0x03, 0x19
        /*001a*/ 	.short	0x0038


	//----- nvinfo : EIATTR_KPARAM_INFO
	.align		4
        /*001c*/ 	.byte	0x04, 0x17
        /*001e*/ 	.short	(.L_13 - .L_12)
.L_12:
        /*0020*/ 	.word	0x00000000
        /*0024*/ 	.short	0x0007
        /*0026*/ 	.short	0x0034
        /*0028*/ 	.byte	0x00, 0xf0, 0x11, 0x00


	//----- nvinfo : EIATTR_KPARAM_INFO
	.align		4
.L_13:
        /*002c*/ 	.byte	0x04, 0x17
        /*002e*/ 	.short	(.L_15 - .L_14)
.L_14:
        /*0030*/ 	.word	0x00000000
        /*0034*/ 	.short	0x0006
        /*0036*/ 	.short	0x0030
        /*0038*/ 	.byte	0x00, 0xf0, 0x11, 0x00


	//----- nvinfo : EIATTR_KPARAM_INFO
	.align		4
.L_15:
        /*003c*/ 	.byte	0x04, 0x17
        /*003e*/ 	.short	(.L_17 - .L_16)
.L_16:
        /*0040*/ 	.word	0x00000000
        /*0044*/ 	.short	0x0005
        /*0046*/ 	.short	0x0028
        /*0048*/ 	.byte	0x00, 0xf0, 0x21, 0x00


	//----- nvinfo : EIATTR_KPARAM_INFO
	.align		4
.L_17:
        /*004c*/ 	.byte	0x04, 0x17
        /*004e*/ 	.short	(.L_19 - .L_18)
.L_18:
        /*0050*/ 	.word	0x00000000
        /*0054*/ 	.short	0x0004
        /*0056*/ 	.short	0x0020
        /*0058*/ 	.byte	0x00, 0xf0, 0x21, 0x00


	//----- nvinfo : EIATTR_KPARAM_INFO
	.align		4
.L_19:
        /*005c*/ 	.byte	0x04, 0x17
        /*005e*/ 	.short	(.L_21 - .L_20)
.L_20:
        /*0060*/ 	.word	0x00000000
        /*0064*/ 	.short	0x0003
        /*0066*/ 	.short	0x0018
        /*0068*/ 	.byte	0x00, 0xf0, 0x21, 0x00


	//----- nvinfo : EIATTR_KPARAM_INFO
	.align		4
.L_21:
        /*006c*/ 	.byte	0x04, 0x17
        /*006e*/ 	.short	(.L_23 - .L_22)
.L_22:
        /*0070*/ 	.word	0x00000000
        /*0074*/ 	.short	0x0002
        /*0076*/ 	.short	0x0010
        /*0078*/ 	.byte	0x00, 0xf0, 0x21, 0x00


	//----- nvinfo : EIATTR_KPARAM_INFO
	.align		4
.L_23:
        /*007c*/ 	.byte	0x04, 0x17
        /*007e*/ 	.short	(.L_25 - .L_24)
.L_24:
        /*0080*/ 	.word	0x00000000
        /*0084*/ 	.short	0x0001
        /*0086*/ 	.short	0x0008
        /*0088*/ 	.byte	0x00, 0xf0, 0x21, 0x00


	//----- nvinfo : EIATTR_KPARAM_INFO
	.align		4
.L_25:
        /*008c*/ 	.byte	0x04, 0x17
        /*008e*/ 	.short	(.L_27 - .L_26)
.L_26:
        /*0090*/ 	.word	0x00000000
        /*0094*/ 	.short	0x0000
        /*0096*/ 	.short	0x0000
        /*0098*/ 	.byte	0x00, 0xf0, 0x21, 0x00


	//----- nvinfo : EIATTR_MAXREG_COUNT
	.align		4
.L_27:
        /*009c*/ 	.byte	0x03, 0x1b
        /*009e*/ 	.short	0x00ff


	//----- nvinfo : EIATTR_EXIT_INSTR_OFFSETS
	.align		4
        /*00a0*/ 	.byte	0x04, 0x1c
        /*00a2*/ 	.short	(.L_29 - .L_28)


	//   ....[0]....
.L_28:
        /*00a4*/ 	.word	0x000003f0


	//   ....[1]....
        /*00a8*/ 	.word	0x00000430


	//----- nvinfo : EIATTR_MAX_THREADS
	.align		4
.L_29:
        /*00ac*/ 	.byte	0x04, 0x05
        /*00ae*/ 	.short	(.L_31 - .L_30)
.L_30:
        /*00b0*/ 	.word	0x00000080
        /*00b4*/ 	.word	0x00000001
        /*00b8*/ 	.word	0x00000001
.L_31:


//--------------------- .nv.rel.action            --------------------------
	.section	.nv.rel.action,"",@"SHT_CUDA_RELOCINFO"
	.align	8
	.sectionentsize	8
        /*0000*/ 	.byte	0x73, 0x00, 0x00, 0x00, 0x00, 0x00, 0x00, 0x00, 0x00, 0x00, 0x00, 0x11, 0x25, 0x00, 0x05, 0x36


//--------------------- .nv.constant0.triton__0d1d2d3d4d5d67 --------------------------
	.section	.nv.constant0.triton__0d1d2d3d4d5d67,"a",@progbits
	.align	4
.nv.constant0.triton__0d1d2d3d4d5d67:
	.zero		408


//--------------------- .text.triton__0d1d2d3d4d5d67 --------------------------
	.section	.text.triton__0d1d2d3d4d5d67,"ax",@progbits
	.sectioninfo	@"SHI_REGISTERS=18"
	.align	128
        .global         triton__0d1d2d3d4d5d67
        .type           triton__0d1d2d3d4d5d67,@function
        .size           triton__0d1d2d3d4d5d67,(.L_x_1 - triton__0d1d2d3d4d5d67)
        .other          triton__0d1d2d3d4d5d67,@"STO_CUDA_ENTRY STV_DEFAULT"
triton__0d1d2d3d4d5d67:
.text.triton__0d1d2d3d4d5d67:
[----:B------:R-:W-:-:S02]  /*0000*/  MOV R1, c[0x0][0x28] ;  /* 0x00000a0000017a02 */ /* 0x000fc40000000f00 */
[----:B------:R-:W0:Y:S01]  /*0010*/  S2R R2, SR_TID.X ;  /* 0x0000000000027919 */ /* 0x000e220000002100 */
[----:B------:R-:W-:Y:S01]  /*0020*/  PRMT R14, RZ, 0x7610, R14 ;  /* 0x00007610ff0e7816 */ /* 0x000fe2000000000e */
[----:B------:R-:W-:Y:S02]  /*0030*/  ULDC.64 UR4, c[0x0][0x118] ;  /* 0x0000460000047ab9 */ /* 0x000fe40000000a00 */
[----:B------:R-:W1:Y:S01]  /*0040*/  S2R R3, SR_CTAID.X ;  /* 0x0000000000037919 */ /* 0x000e620000002500 */
[----:B0-----:R-:W-:-:S04]  /*0050*/  LOP3.LUT R2, R2, 0x7f, RZ, 0xc0, !PT ;  /* 0x0000007f02027812 */ /* 0x001fc800078ec0ff */
[----:B-1----:R-:W-:Y:S02]  /*0060*/  LEA R2, R3, R2, 0x7 ;  /* 0x0000000203027211 */ /* 0x002fe400078e38ff */
[----:B------:R-:W-:Y:S02]  /*0070*/  MOV R3, 0x2 ;  /* 0x0000000200037802 */ /* 0x000fe40000000f00 */
[----:B------:R-:W-:-:S03]  /*0080*/  ISETP.GE.AND P0, PT, R2, c[0x0][0x194], PT ;  /* 0x0000650002007a0c */ /* 0x000fc60003f06270 */
[----:B------:R-:W-:-:S10]  /*0090*/  IMAD.WIDE R10, R2, R3, c[0x0][0x180] ;  /* 0x00006000020a7625 */ /* 0x000fd400078e0203 */
[----:B------:R0:W2:Y:S01]  /*00a0*/  @!P0 LDG.E.U16 R14, [R10.64] ;  /* 0x000000040a0e8981 */ /* 0x0000a2000c1e1500 */
[----:B------:R-:W-:Y:S02]  /*00b0*/  MOV R6, c[0x0][0x160] ;  /* 0x0000580000067a02 */ /* 0x000fe40000000f00 */
[----:B------:R-:W-:Y:S02]  /*00c0*/  MOV R7, c[0x0][0x164] ;  /* 0x0000590000077a02 */ /* 0x000fe40000000f00 */
[----:B------:R-:W-:Y:S01]  /*00d0*/  MOV R15, 0x4 ;  /* 0x00000004000f7802 */ /* 0x000fe20000000f00 */
[----:B------:R-:W-:Y:S02]  /*00e0*/  CS2R R4, SRZ ;  /* 0x0000000000047805 */ /* 0x000fe4000001ff00 */
[----:B------:R1:W3:Y:S02]  /*00f0*/  LDG.E R6, [R6.64] ;  /* 0x0000000406067981 */ /* 0x0002e4000c1e1900 */
[----:B------:R-:W-:Y:S01]  /*0100*/  IMAD.WIDE R8, R2, R15, c[0x0][0x168] ;  /* 0x00005a0002087625 */ /* 0x000fe200078e020f */
[----:B------:R-:W-:-:S03]  /*0110*/  MOV R0, RZ ;  /* 0x000000ff00007202 */ /* 0x000fc60000000f00 */
[CC--:B------:R-:W-:Y:S01]  /*0120*/  IMAD.WIDE R12, R2.reuse, R15.reuse, c[0x0][0x178] ;  /* 0x00005e00020c7625 */ /* 0x0c0fe200078e020f */
[----:B------:R4:W5:Y:S03]  /*0130*/  @!P0 LDG.E R5, [R8.64] ;  /* 0x0000000408058981 */ /* 0x000966000c1e1900 */
[----:B0-----:R-:W-:Y:S01]  /*0140*/  IMAD.WIDE R10, R2, R15, c[0x0][0x170] ;  /* 0x00005c00020a7625 */ /* 0x001fe200078e020f */
[----:B------:R-:W5:Y:S04]  /*0150*/  @!P0 LDG.E R4, [R12.64] ;  /* 0x000000040c048981 */ /* 0x000f68000c1e1900 */
[----:B------:R0:W5:Y:S01]  /*0160*/  @!P0 LDG.E R0, [R10.64] ;  /* 0x000000040a008981 */ /* 0x000162000c1e1900 */
[----:B-1----:R-:W-:-:S02]  /*0170*/  I2FP.F32.S32 R7, c[0x0][0x190] ;  /* 0x0000640000077a45 */ /* 0x002fc40000201400 */
[----:B----4-:R-:W-:Y:S02]  /*0180*/  MOV R8, 0x3e6353f8 ;  /* 0x3e6353f800087802 */ /* 0x010fe40000000f00 */
[C---:B------:R-:W-:Y:S02]  /*0190*/  FSETP.GT.AND P1, PT, |R7|.reuse, 8.50705917302346158658e+37, PT ;  /* 0x7e8000000700780b */ /* 0x040fe40003f24200 */
[----:B------:R-:W-:-:S11]  /*01a0*/  FSETP.GEU.AND P2, PT, |R7|, 1.175494350822287508e-38, PT ;  /* 0x008000000700780b */ /* 0x000fd60003f4e200 */
[----:B------:R-:W-:-:S04]  /*01b0*/  @P1 FMUL R7, R7, 0.25 ;  /* 0x3e80000007071820 */ /* 0x000fc80000400000 */
[----:B------:R-:W-:-:S06]  /*01c0*/  @!P2 FMUL R7, R7, 16777216 ;  /* 0x4b8000000707a820 */ /* 0x000fcc0000400000 */
[----:B------:R-:W1:Y:S01]  /*01d0*/  MUFU.RCP R7, R7 ;  /* 0x0000000700077308 */ /* 0x000e620000001000 */
[----:B--2---:R-:W-:-:S05]  /*01e0*/  HADD2.F32 R14, -RZ, R14.H0_H0 ;  /* 0x2000000eff0e7230 */ /* 0x004fca0000004100 */
[----:B------:R-:W-:Y:S01]  /*01f0*/  FADD R14, RZ, -R14 ;  /* 0x8000000eff0e7221 */ /* 0x000fe20000000000 */
[----:B---3--:R-:W-:-:S03]  /*0200*/  @P1 FMUL R6, R6, 0.25 ;  /* 0x3e80000006061820 */ /* 0x008fc60000400000 */
[----:B------:R-:W-:Y:S01]  /*0210*/  FMUL R14, R14, 1.4426950216293334961 ;  /* 0x3fb8aa3b0e0e7820 */ /* 0x000fe20000400000 */
[----:B------:R-:W-:-:S04]  /*0220*/  @!P2 FMUL R6, R6, 16777216 ;  /* 0x4b8000000606a820 */ /* 0x000fc80000400000 */
[----:B------:R-:W-:Y:S01]  /*0230*/  FSETP.GEU.AND P3, PT, R14, -126, PT ;  /* 0xc2fc00000e00780b */ /* 0x000fe20003f6e000 */
[----:B-----5:R-:W-:Y:S01]  /*0240*/  FFMA R9, R5, -R8, 1 ;  /* 0x3f80000005097423 */ /* 0x020fe20000000808 */
[----:B-1----:R-:W-:Y:S01]  /*0250*/  FMUL R6, R7, R6 ;  /* 0x0000000607067220 */ /* 0x002fe20000400000 */
[----:B0-----:R-:W-:-:S03]  /*0260*/  FMUL R11, R4, R4 ;  /* 0x00000004040b7220 */ /* 0x001fc60000400000 */
[----:B------:R-:W-:Y:S01]  /*0270*/  FMUL R9, R6, R9 ;  /* 0x0000000906097220 */ /* 0x000fe20000400000 */
[----:B------:R-:W-:Y:S01]  /*0280*/  MOV R6, 0x3f800000 ;  /* 0x3f80000000067802 */ /* 0x000fe20000000f00 */
[----:B------:R-:W-:Y:S02]  /*0290*/  FMUL R7, R11, -3 ;  /* 0xc04000000b077820 */ /* 0x000fe40000400000 */
[----:B------:R-:W-:Y:S01]  /*02a0*/  FMUL R0, R9, R0 ;  /* 0x0000000009007220 */ /* 0x000fe20000400000 */
[----:B------:R-:W-:Y:S02]  /*02b0*/  FMUL R4, R11, R4 ;  /* 0x000000040b047220 */ /* 0x000fe40000400000 */
[----:B------:R-:W-:Y:S01]  /*02c0*/  @!P3 FMUL R14, R14, 0.5 ;  /* 0x3f0000000e0eb820 */ /* 0x000fe20000400000 */
[----:B------:R-:W-:Y:S01]  /*02d0*/  FFMA R0, R0, R7, RZ ;  /* 0x0000000700007223 */ /* 0x000fe200000000ff */
[----:B------:R-:W-:Y:S01]  /*02e0*/  FADD R7, -R5, 1 ;  /* 0x3f80000005077421 */ /* 0x000fe20000000100 */
[----:B------:R-:W-:Y:S01]  /*02f0*/  FMUL R4, R9, R4 ;  /* 0x0000000409047220 */ /* 0x000fe20000400000 */
[----:B------:R-:W0:Y:S02]  /*0300*/  MUFU.EX2 R15, R14 ;  /* 0x0000000e000f7308 */ /* 0x000e240000000800 */
[----:B0-----:R-:W-:-:S04]  /*0310*/  @!P3 FMUL R15, R15, R15 ;  /* 0x0000000f0f0fb220 */ /* 0x001fc80000400000 */
[----:B------:R-:W-:-:S05]  /*0320*/  FADD R15, R15, 1 ;  /* 0x3f8000000f0f7421 */ /* 0x000fca0000000000 */
[----:B------:R-:W-:-:S04]  /*0330*/  FSETP.GT.AND P3, PT, R15, 8.50705917302346158658e+37, PT ;  /* 0x7e8000000f00780b */ /* 0x000fc80003f64000 */
[----:B------:R-:W-:-:S09]  /*0340*/  FSEL R6, R6, 0.25, !P3 ;  /* 0x3e80000006067808 */ /* 0x000fd20005800000 */
[----:B------:R-:W-:-:S06]  /*0350*/  @P3 FMUL R15, R15, 0.25 ;  /* 0x3e8000000f0f3820 */ /* 0x000fcc0000400000 */
[----:B------:R-:W0:Y:S02]  /*0360*/  MUFU.RCP R15, R15 ;  /* 0x0000000f000f7308 */ /* 0x000e240000001000 */
[----:B0-----:R-:W-:Y:S01]  /*0370*/  FMUL R8, R15, R6 ;  /* 0x000000060f087220 */ /* 0x001fe20000400000 */
[----:B------:R-:W-:-:S03]  /*0380*/  FFMA R6, R0, -R7, RZ ;  /* 0x8000000700067223 */ /* 0x000fc600000000ff */
[----:B------:R-:W-:Y:S01]  /*0390*/  FADD R7, -R8, 1 ;  /* 0x3f80000008077421 */ /* 0x000fe20000000100 */
[----:B------:R-:W-:Y:S01]  /*03a0*/  FFMA R6, R0, R5, R6 ;  /* 0x0000000500067223 */ /* 0x000fe20000000006 */
[C---:B------:R-:W-:Y:S02]  /*03b0*/  FADD R5, R8.reuse, -R5 ;  /* 0x8000000508057221 */ /* 0x040fe40000000000 */
[----:B------:R-:W-:-:S04]  /*03c0*/  FMUL R7, R8, R7 ;  /* 0x0000000708077220 */ /* 0x000fc80000400000 */
[----:B------:R-:W-:-:S04]  /*03d0*/  FMUL R6, R6, R7 ;  /* 0x0000000706067220 */ /* 0x000fc80000400000 */
[----:B------:R-:W-:Y:S01]  /*03e0*/  FFMA R4, R5, R4, R6 ;  /* 0x0000000405047223 */ /* 0x000fe20000000006 */
[----:B------:R-:W-:Y:S06]  /*03f0*/  @P0 EXIT ;  /* 0x000000000000094d */ /* 0x000fec0003800000 */
[----:B------:R-:W-:Y:S01]  /*0400*/  F2FP.PACK_AB R4, RZ, R4 ;  /* 0x00000004ff04723e */ /* 0x000fe200000000ff */
[----:B------:R-:W-:-:S05]  /*0410*/  IMAD.WIDE R2, R2, R3, c[0x0][0x188] ;  /* 0x0000620002027625 */ /* 0x000fca00078e0203 */
[----:B------:R-:W-:Y:S01]  /*0420*/  STG.E.U16 [R2.64], R4 ;  /* 0x0000000402007986 */ /* 0x000fe2000c101504 */
[----:B------:R-:W-:Y:S05]  /*0430*/  EXIT ;  /* 0x000000000000794d */ /* 0x000fea0003800000 */
.L_x_0:
[----:B------:R-:W-:-:S00]  /*0440*/  BRA `(.L_x_0) ;  /* 0xfffffff000007947 */ /* 0x000fc0000383ffff */
[----:B------:R-:W-:-:S00]  /*0450*/  NOP ;  /* 0x0000000000007918 */ /* 0x000fc00000000000 */
        /* <DEDUP_REMOVED lines=10> */
.L_x_1:
